//
// Generated by NVIDIA NVVM Compiler
//
// Compiler Build ID: CL-36424714
// Cuda compilation tools, release 13.0, V13.0.88
// Based on NVVM 20.0.0
//

.version 9.0
.target sm_100
.address_size 64

	// .globl	_Z8g_squarePfi

.visible .entry _Z8g_squarePfi(
	.param .u64 .ptr .align 1 _Z8g_squarePfi_param_0,
	.param .u32 _Z8g_squarePfi_param_1
)
{
	.reg .pred 	%p<2>;
	.reg .b32 	%r<6>;
	.reg .b32 	%f<3>;
	.reg .b64 	%rd<5>;

	ld.param.u64 	%rd1, [_Z8g_squarePfi_param_0];
	ld.param.u32 	%r2, [_Z8g_squarePfi_param_1];
	mov.u32 	%r3, %tid.x;
	mov.u32 	%r4, %ntid.x;
	mov.u32 	%r5, %ctaid.x;
	mad.lo.s32 	%r1, %r4, %r5, %r3;
	setp.ge.s32 	%p1, %r1, %r2;
	@%p1 bra 	$L__BB0_2;
	cvta.to.global.u64 	%rd2, %rd1;
	mul.wide.s32 	%rd3, %r1, 4;
	add.s64 	%rd4, %rd2, %rd3;
	ld.global.f32 	%f1, [%rd4];
	mul.f32 	%f2, %f1, %f1;
	st.global.f32 	[%rd4], %f2;
$L__BB0_2:
	ret;

}


// ===== COMPILED SASS (sm_100) =====

	.target	sm_100

	.elftype	@"ET_EXEC"


//--------------------- .note.nv.tkinfo           --------------------------
	.section	.note.nv.tkinfo,"",@"SHT_NOTE"
	.sectionflags	@"SHF_NOTE_NV_TKINFO"
	.tkinfo
        /*0018*/ 	.word	0x00000002
        /*0030*/ 	.string	""
        /*0030*/ 	.string	"ptxas"
        /*0030*/ 	.string	"Cuda compilation tools, release 13.0, V13.0.88"
        /*0030*/ 	.string	"Build cuda_13.0.r13.0/compiler.36424714_0"
        /*0030*/ 	.string	"-arch sm_100 -m 64 "



//--------------------- .note.nv.cuinfo           --------------------------
	.section	.note.nv.cuinfo,"",@"SHT_NOTE"
	.sectionflags	@"SHF_NOTE_NV_CUINFO"
        /*0018*/ 	.short	0x0002
        /*001a*/ 	.short	0x0064
        /*001c*/ 	.short	0x0082
	.zero		2


//--------------------- .nv.info                  --------------------------
	.section	.nv.info,"",@"SHT_CUDA_INFO"
	.align	4


	//----- nvinfo : EIATTR_REGCOUNT
	.align		4
        /*0000*/ 	.byte	0x04, 0x2f
        /*0002*/ 	.short	(.L_1 - .L_0)
	.align		4
.L_0:
        /*0004*/ 	.word	index@(_Z8g_squarePfi)
        /*0008*/ 	.word	0x00000008


	//----- nvinfo : EIATTR_FRAME_SIZE
	.align		4
.L_1:
        /*000c*/ 	.byte	0x04, 0x11
        /*000e*/ 	.short	(.L_3 - .L_2)
	.align		4
.L_2:
        /*0010*/ 	.word	index@(_Z8g_squarePfi)
        /*0014*/ 	.word	0x00000000


	//----- nvinfo : EIATTR_MIN_STACK_SIZE
	.align		4
.L_3:
        /*0018*/ 	.byte	0x04, 0x12
        /*001a*/ 	.short	(.L_5 - .L_4)
	.align		4
.L_4:
        /*001c*/ 	.word	index@(_Z8g_squarePfi)
        /*0020*/ 	.word	0x00000000
.L_5:


//--------------------- .nv.compat                --------------------------
	.section	.nv.compat,"",@"SHT_CUDA_COMPAT_INFO"
	.align	4
        /*0000*/ 	.byte	0x02, 0x09, 0x00, 0x00, 0x02, 0x02, 0x01, 0x00, 0x02, 0x05, 0x05, 0x00, 0x03, 0x07, 0x01, 0x01
        /*0010*/ 	.byte	0x02, 0x03, 0x00, 0x00, 0x02, 0x06, 0x01, 0x00, 0x04, 0x0b, 0x08, 0x00, 0x09, 0x00, 0x00, 0x00
        /*0020*/ 	.byte	0x00, 0x00, 0x00, 0x00


//--------------------- .nv.info._Z8g_squarePfi   --------------------------
	.section	.nv.info._Z8g_squarePfi,"",@"SHT_CUDA_INFO"
	.sectionflags	@""
	.align	4


	//----- nvinfo : EIATTR_CUDA_API_VERSION
	.align		4
        /*0000*/ 	.byte	0x04, 0x37
        /*0002*/ 	.short	(.L_7 - .L_6)
.L_6:
        /*0004*/ 	.word	0x00000082


	//----- nvinfo : EIATTR_KPARAM_INFO
	.align		4
.L_7:
        /*0008*/ 	.byte	0x04, 0x17
        /*000a*/ 	.short	(.L_9 - .L_8)
.L_8:
        /*000c*/ 	.word	0x00000000
        /*0010*/ 	.short	0x0001
        /*0012*/ 	.short	0x0008
        /*0014*/ 	.byte	0x00, 0xf0, 0x11, 0x00


	//----- nvinfo : EIATTR_KPARAM_INFO
	.align		4
.L_9:
        /*0018*/ 	.byte	0x04, 0x17
        /*001a*/ 	.short	(.L_11 - .L_10)
.L_10:
        /*001c*/ 	.word	0x00000000
        /*0020*/ 	.short	0x0000
        /*0022*/ 	.short	0x0000
        /*0024*/ 	.byte	0x00, 0xf5, 0x21, 0x00


	//----- nvinfo : EIATTR_SPARSE_MMA_MASK
	.align		4
.L_11:
        /*0028*/ 	.byte	0x03, 0x50
        /*002a*/ 	.short	0x0000


	//----- nvinfo : EIATTR_MAXREG_COUNT
	.align		4
        /*002c*/ 	.byte	0x03, 0x1b
        /*002e*/ 	.short	0x00ff


	//----- nvinfo : EIATTR_MERCURY_ISA_VERSION
	.align		4
        /*0030*/ 	.byte	0x03, 0x5f
        /*0032*/ 	.short	0x0101


	//----- nvinfo : EIATTR_VRC_CTA_INIT_COUNT
	.align		4
        /*0034*/ 	.byte	0x02, 0x4a
	.zero		1
	.zero		1


	//----- nvinfo : EIATTR_EXIT_INSTR_OFFSETS
	.align		4
        /*0038*/ 	.byte	0x04, 0x1c
        /*003a*/ 	.short	(.L_13 - .L_12)


	//   ....[0]....
.L_12:
        /*003c*/ 	.word	0x00000070


	//   ....[1]....
        /*0040*/ 	.word	0x000000e0


	//----- nvinfo : EIATTR_CBANK_PARAM_SIZE
	.align		4
.L_13:
        /*0044*/ 	.byte	0x03, 0x19
        /*0046*/ 	.short	0x000c


	//----- nvinfo : EIATTR_PARAM_CBANK
	.align		4
        /*0048*/ 	.byte	0x04, 0x0a
        /*004a*/ 	.short	(.L_15 - .L_14)
	.align		4
.L_14:
        /*004c*/ 	.word	index@(.nv.constant0._Z8g_squarePfi)
        /*0050*/ 	.short	0x0380
        /*0052*/ 	.short	0x000c


	//----- nvinfo : EIATTR_SW_WAR
	.align		4
.L_15:
        /*0054*/ 	.byte	0x04, 0x36
        /*0056*/ 	.short	(.L_17 - .L_16)
.L_16:
        /*0058*/ 	.word	0x00000008
.L_17:


//--------------------- .nv.callgraph             --------------------------
	.section	.nv.callgraph,"",@"SHT_CUDA_CALLGRAPH"
	.align	4
	.sectionentsize	8
	.align		4
        /*0000*/ 	.word	0x00000000
	.align		4
        /*0004*/ 	.word	0xffffffff
	.align		4
        /*0008*/ 	.word	0x00000000
	.align		4
        /*000c*/ 	.word	0xfffffffe
	.align		4
        /*0010*/ 	.word	0x00000000
	.align		4
        /*0014*/ 	.word	0xfffffffd
	.align		4
        /*0018*/ 	.word	0x00000000
	.align		4
        /*001c*/ 	.word	0xfffffffc


//--------------------- .text._Z8g_squarePfi      --------------------------
	.section	.text._Z8g_squarePfi,"ax",@progbits
	.align	128
        .global         _Z8g_squarePfi
        .type           _Z8g_squarePfi,@function
        .size           _Z8g_squarePfi,(.L_x_1 - _Z8g_squarePfi)
        .other          _Z8g_squarePfi,@"STO_CUDA_ENTRY STV_DEFAULT"
_Z8g_squarePfi:
.text._Z8g_squarePfi:
[----:B------:R-:W-:Y:S01]  /*0000*/  LDC R1, c[0x0][0x37c] ;  /* 0x0000df00ff017b82 */ /* 0x000fe20000000800 */
[----:B------:R-:W0:Y:S01]  /*0010*/  S2R R5, SR_TID.X ;  /* 0x0000000000057919 */ /* 0x000e220000002100 */
[----:B------:R-:W0:Y:S01]  /*0020*/  LDCU UR4, c[0x0][0x360] ;  /* 0x00006c00ff0477ac */ /* 0x000e220008000800 */
[----:B------:R-:W0:Y:S01]  /*0030*/  S2R R0, SR_CTAID.X ;  /* 0x0000000000007919 */ /* 0x000e220000002500 */
[----:B------:R-:W1:Y:S01]  /*0040*/  LDCU UR5, c[0x0][0x388] ;  /* 0x00007100ff0577ac */ /* 0x000e620008000800 */
[----:B0-----:R-:W-:-:S05]  /*0050*/  IMAD R5, R0, UR4, R5 ;  /* 0x0000000400057c24 */ /* 0x001fca000f8e0205 */
[----:B-1----:R-:W-:-:S13]  /*0060*/  ISETP.GE.AND P0, PT, R5, UR5, PT ;  /* 0x0000000505007c0c */ /* 0x002fda000bf06270 */
[----:B------:R-:W-:Y:S05]  /*0070*/  @P0 EXIT ;  /* 0x000000000000094d */ /* 0x000fea0003800000 */
[----:B------:R-:W0:Y:S01]  /*0080*/  LDC.64 R2, c[0x0][0x380] ;  /* 0x0000e000ff027b82 */ /* 0x000e220000000a00 */
[----:B------:R-:W1:Y:S01]  /*0090*/  LDCU.64 UR4, c[0x0][0x358] ;  /* 0x00006b00ff0477ac */ /* 0x000e620008000a00 */
[----:B0-----:R-:W-:-:S05]  /*00a0*/  IMAD.WIDE R2, R5, 0x4, R2 ;  /* 0x0000000405027825 */ /* 0x001fca00078e0202 */
[----:B-1----:R-:W2:Y:S02]  /*00b0*/  LDG.E R0, desc[UR4][R2.64] ;  /* 0x0000000402007981 */ /* 0x002ea4000c1e1900 */
[----:B--2---:R-:W-:-:S05]  /*00c0*/  FMUL R5, R0, R0 ;  /* 0x0000000000057220 */ /* 0x004fca0000400000 */
[----:B------:R-:W-:Y:S01]  /*00d0*/  STG.E desc[UR4][R2.64], R5 ;  /* 0x0000000502007986 */ /* 0x000fe2000c101904 */
[----:B------:R-:W-:Y:S05]  /*00e0*/  EXIT ;  /* 0x000000000000794d */ /* 0x000fea0003800000 */
.L_x_0:
[----:B------:R-:W-:-:S00]  /*00f0*/  BRA `(.L_x_0) ;  /* 0xfffffffc00fc7947 */ /* 0x000fc0000383ffff */
[----:B------:R-:W-:-:S00]  /*0100*/  NOP ;  /* 0x0000000000007918 */ /* 0x000fc00000000000 */
[----:B------:R-:W-:-:S00]  /*0110*/  NOP ;  /* 0x0000000000007918 */ /* 0x000fc00000000000 */
[----:B------:R-:W-:-:S00]  /*0120*/  NOP ;  /* 0x0000000000007918 */ /* 0x000fc00000000000 */
[----:B------:R-:W-:-:S00]  /*0130*/  NOP ;  /* 0x0000000000007918 */ /* 0x000fc00000000000 */
[----:B------:R-:W-:-:S00]  /*0140*/  NOP ;  /* 0x0000000000007918 */ /* 0x000fc00000000000 */
[----:B------:R-:W-:-:S00]  /*0150*/  NOP ;  /* 0x0000000000007918 */ /* 0x000fc00000000000 */
[----:B------:R-:W-:-:S00]  /*0160*/  NOP ;  /* 0x0000000000007918 */ /* 0x000fc00000000000 */
[----:B------:R-:W-:-:S00]  /*0170*/  NOP ;  /* 0x0000000000007918 */ /* 0x000fc00000000000 */
.L_x_1:


//--------------------- .nv.shared.reserved.0     --------------------------
	.section	.nv.shared.reserved.0,"aw",@nobits
	.weak		__nv_reservedSMEM_offset_0_alias
	.size		__nv_reservedSMEM_offset_0_alias, 0, 64
	.other		__nv_reservedSMEM_offset_0_alias,@"STO_CUDA_RESERVED_SHARED STV_DEFAULT"
__nv_reservedSMEM_offset_0_alias:
	.zero		0
	.zero		64


//--------------------- .nv.constant0._Z8g_squarePfi --------------------------
	.section	.nv.constant0._Z8g_squarePfi,"a",@progbits
	.sectionflags	@""
	.align	4
.nv.constant0._Z8g_squarePfi:
	.zero		908


//--------------------- SYMBOLS --------------------------

	.type		.nv.reservedSmem.offset0,@object
	.size		.nv.reservedSmem.offset0,0x4
